//
// Generated by NVIDIA NVVM Compiler
//
// Compiler Build ID: CL-36424714
// Cuda compilation tools, release 13.0, V13.0.88
// Based on NVVM 20.0.0
//

.version 9.0
.target sm_100
.address_size 64

	// .globl	_Z8AdditionPfS_S_ii

.visible .entry _Z8AdditionPfS_S_ii(
	.param .u64 .ptr .align 1 _Z8AdditionPfS_S_ii_param_0,
	.param .u64 .ptr .align 1 _Z8AdditionPfS_S_ii_param_1,
	.param .u64 .ptr .align 1 _Z8AdditionPfS_S_ii_param_2,
	.param .u32 _Z8AdditionPfS_S_ii_param_3,
	.param .u32 _Z8AdditionPfS_S_ii_param_4
)
{
	.reg .pred 	%p<25>;
	.reg .b32 	%r<88>;
	.reg .b32 	%f<46>;
	.reg .b64 	%rd<67>;

	ld.param.u64 	%rd4, [_Z8AdditionPfS_S_ii_param_0];
	ld.param.u64 	%rd5, [_Z8AdditionPfS_S_ii_param_1];
	ld.param.u64 	%rd6, [_Z8AdditionPfS_S_ii_param_2];
	ld.param.u32 	%r59, [_Z8AdditionPfS_S_ii_param_3];
	ld.param.u32 	%r60, [_Z8AdditionPfS_S_ii_param_4];
	cvta.to.global.u64 	%rd1, %rd6;
	cvta.to.global.u64 	%rd2, %rd5;
	cvta.to.global.u64 	%rd3, %rd4;
	setp.lt.s32 	%p1, %r60, 1;
	@%p1 bra 	$L__BB0_41;
	mov.u32 	%r1, %ntid.x;
	mov.u32 	%r2, %nctaid.x;
	mov.u32 	%r3, %ctaid.x;
	mov.u32 	%r4, %tid.x;
	and.b32  	%r5, %r60, 7;
	setp.lt.u32 	%p2, %r60, 8;
	mov.b32 	%r86, 0;
	@%p2 bra 	$L__BB0_20;
	and.b32  	%r86, %r60, 2147483640;
	neg.s32 	%r84, %r86;
	add.s32 	%r62, %r2, %r3;
	mad.lo.s32 	%r83, %r1, %r62, %r4;
	mul.lo.s32 	%r9, %r1, %r2;
	shl.b32 	%r10, %r9, 3;
	shl.b32 	%r63, %r2, 1;
	add.s32 	%r64, %r3, %r63;
	mad.lo.s32 	%r82, %r1, %r64, %r4;
	mad.lo.s32 	%r65, %r2, 3, %r3;
	mad.lo.s32 	%r81, %r1, %r65, %r4;
	shl.b32 	%r66, %r2, 2;
	add.s32 	%r67, %r3, %r66;
	mad.lo.s32 	%r80, %r1, %r67, %r4;
	mad.lo.s32 	%r68, %r2, 5, %r3;
	mad.lo.s32 	%r79, %r1, %r68, %r4;
	mad.lo.s32 	%r69, %r2, 6, %r3;
	mad.lo.s32 	%r78, %r1, %r69, %r4;
	mad.lo.s32 	%r70, %r2, 7, %r3;
	mad.lo.s32 	%r77, %r1, %r70, %r4;
	mad.lo.s32 	%r76, %r1, %r3, %r4;
$L__BB0_3:
	.pragma "nounroll";
	setp.ge.s32 	%p3, %r76, %r59;
	@%p3 bra 	$L__BB0_5;
	mul.wide.s32 	%rd7, %r76, 4;
	add.s64 	%rd8, %rd3, %rd7;
	ld.global.f32 	%f1, [%rd8];
	add.s64 	%rd9, %rd2, %rd7;
	ld.global.f32 	%f2, [%rd9];
	add.f32 	%f3, %f1, %f2;
	add.s64 	%rd10, %rd1, %rd7;
	st.global.f32 	[%rd10], %f3;
$L__BB0_5:
	add.s32 	%r27, %r9, %r76;
	setp.ge.s32 	%p4, %r27, %r59;
	@%p4 bra 	$L__BB0_7;
	mul.wide.s32 	%rd11, %r83, 4;
	add.s64 	%rd12, %rd3, %rd11;
	ld.global.f32 	%f4, [%rd12];
	add.s64 	%rd13, %rd2, %rd11;
	ld.global.f32 	%f5, [%rd13];
	add.f32 	%f6, %f4, %f5;
	add.s64 	%rd14, %rd1, %rd11;
	st.global.f32 	[%rd14], %f6;
$L__BB0_7:
	add.s32 	%r28, %r9, %r27;
	setp.ge.s32 	%p5, %r28, %r59;
	@%p5 bra 	$L__BB0_9;
	mul.wide.s32 	%rd15, %r82, 4;
	add.s64 	%rd16, %rd3, %rd15;
	ld.global.f32 	%f7, [%rd16];
	add.s64 	%rd17, %rd2, %rd15;
	ld.global.f32 	%f8, [%rd17];
	add.f32 	%f9, %f7, %f8;
	add.s64 	%rd18, %rd1, %rd15;
	st.global.f32 	[%rd18], %f9;
$L__BB0_9:
	add.s32 	%r29, %r9, %r28;
	setp.ge.s32 	%p6, %r29, %r59;
	@%p6 bra 	$L__BB0_11;
	mul.wide.s32 	%rd19, %r81, 4;
	add.s64 	%rd20, %rd3, %rd19;
	ld.global.f32 	%f10, [%rd20];
	add.s64 	%rd21, %rd2, %rd19;
	ld.global.f32 	%f11, [%rd21];
	add.f32 	%f12, %f10, %f11;
	add.s64 	%rd22, %rd1, %rd19;
	st.global.f32 	[%rd22], %f12;
$L__BB0_11:
	add.s32 	%r30, %r9, %r29;
	setp.ge.s32 	%p7, %r30, %r59;
	@%p7 bra 	$L__BB0_13;
	mul.wide.s32 	%rd23, %r80, 4;
	add.s64 	%rd24, %rd3, %rd23;
	ld.global.f32 	%f13, [%rd24];
	add.s64 	%rd25, %rd2, %rd23;
	ld.global.f32 	%f14, [%rd25];
	add.f32 	%f15, %f13, %f14;
	add.s64 	%rd26, %rd1, %rd23;
	st.global.f32 	[%rd26], %f15;
$L__BB0_13:
	add.s32 	%r31, %r9, %r30;
	setp.ge.s32 	%p8, %r31, %r59;
	@%p8 bra 	$L__BB0_15;
	mul.wide.s32 	%rd27, %r79, 4;
	add.s64 	%rd28, %rd3, %rd27;
	ld.global.f32 	%f16, [%rd28];
	add.s64 	%rd29, %rd2, %rd27;
	ld.global.f32 	%f17, [%rd29];
	add.f32 	%f18, %f16, %f17;
	add.s64 	%rd30, %rd1, %rd27;
	st.global.f32 	[%rd30], %f18;
$L__BB0_15:
	add.s32 	%r32, %r9, %r31;
	setp.ge.s32 	%p9, %r32, %r59;
	@%p9 bra 	$L__BB0_17;
	mul.wide.s32 	%rd31, %r78, 4;
	add.s64 	%rd32, %rd3, %rd31;
	ld.global.f32 	%f19, [%rd32];
	add.s64 	%rd33, %rd2, %rd31;
	ld.global.f32 	%f20, [%rd33];
	add.f32 	%f21, %f19, %f20;
	add.s64 	%rd34, %rd1, %rd31;
	st.global.f32 	[%rd34], %f21;
$L__BB0_17:
	add.s32 	%r71, %r9, %r32;
	setp.ge.s32 	%p10, %r71, %r59;
	@%p10 bra 	$L__BB0_19;
	mul.wide.s32 	%rd35, %r77, 4;
	add.s64 	%rd36, %rd3, %rd35;
	ld.global.f32 	%f22, [%rd36];
	add.s64 	%rd37, %rd2, %rd35;
	ld.global.f32 	%f23, [%rd37];
	add.f32 	%f24, %f22, %f23;
	add.s64 	%rd38, %rd1, %rd35;
	st.global.f32 	[%rd38], %f24;
$L__BB0_19:
	add.s32 	%r84, %r84, 8;
	add.s32 	%r83, %r83, %r10;
	add.s32 	%r82, %r82, %r10;
	add.s32 	%r81, %r81, %r10;
	add.s32 	%r80, %r80, %r10;
	add.s32 	%r79, %r79, %r10;
	add.s32 	%r78, %r78, %r10;
	add.s32 	%r77, %r77, %r10;
	add.s32 	%r76, %r76, %r10;
	setp.ne.s32 	%p11, %r84, 0;
	@%p11 bra 	$L__BB0_3;
$L__BB0_20:
	setp.eq.s32 	%p12, %r5, 0;
	@%p12 bra 	$L__BB0_41;
	and.b32  	%r43, %r60, 3;
	setp.lt.u32 	%p13, %r5, 4;
	@%p13 bra 	$L__BB0_31;
	mad.lo.s32 	%r44, %r86, %r2, %r3;
	mad.lo.s32 	%r45, %r44, %r1, %r4;
	setp.ge.s32 	%p14, %r45, %r59;
	@%p14 bra 	$L__BB0_24;
	mul.wide.s32 	%rd39, %r45, 4;
	add.s64 	%rd40, %rd3, %rd39;
	ld.global.f32 	%f25, [%rd40];
	add.s64 	%rd41, %rd2, %rd39;
	ld.global.f32 	%f26, [%rd41];
	add.f32 	%f27, %f25, %f26;
	add.s64 	%rd42, %rd1, %rd39;
	st.global.f32 	[%rd42], %f27;
$L__BB0_24:
	add.s32 	%r46, %r44, %r2;
	mad.lo.s32 	%r47, %r46, %r1, %r4;
	setp.ge.s32 	%p15, %r47, %r59;
	@%p15 bra 	$L__BB0_26;
	mul.wide.s32 	%rd43, %r47, 4;
	add.s64 	%rd44, %rd3, %rd43;
	ld.global.f32 	%f28, [%rd44];
	add.s64 	%rd45, %rd2, %rd43;
	ld.global.f32 	%f29, [%rd45];
	add.f32 	%f30, %f28, %f29;
	add.s64 	%rd46, %rd1, %rd43;
	st.global.f32 	[%rd46], %f30;
$L__BB0_26:
	add.s32 	%r48, %r46, %r2;
	mad.lo.s32 	%r49, %r48, %r1, %r4;
	setp.ge.s32 	%p16, %r49, %r59;
	@%p16 bra 	$L__BB0_28;
	mul.wide.s32 	%rd47, %r49, 4;
	add.s64 	%rd48, %rd3, %rd47;
	ld.global.f32 	%f31, [%rd48];
	add.s64 	%rd49, %rd2, %rd47;
	ld.global.f32 	%f32, [%rd49];
	add.f32 	%f33, %f31, %f32;
	add.s64 	%rd50, %rd1, %rd47;
	st.global.f32 	[%rd50], %f33;
$L__BB0_28:
	add.s32 	%r72, %r48, %r2;
	mad.lo.s32 	%r50, %r72, %r1, %r4;
	setp.ge.s32 	%p17, %r50, %r59;
	@%p17 bra 	$L__BB0_30;
	mul.wide.s32 	%rd51, %r50, 4;
	add.s64 	%rd52, %rd3, %rd51;
	ld.global.f32 	%f34, [%rd52];
	add.s64 	%rd53, %rd2, %rd51;
	ld.global.f32 	%f35, [%rd53];
	add.f32 	%f36, %f34, %f35;
	add.s64 	%rd54, %rd1, %rd51;
	st.global.f32 	[%rd54], %f36;
$L__BB0_30:
	add.s32 	%r86, %r86, 4;
$L__BB0_31:
	setp.eq.s32 	%p18, %r43, 0;
	@%p18 bra 	$L__BB0_41;
	setp.eq.s32 	%p19, %r43, 1;
	@%p19 bra 	$L__BB0_38;
	mad.lo.s32 	%r53, %r86, %r2, %r3;
	mad.lo.s32 	%r54, %r53, %r1, %r4;
	setp.ge.s32 	%p20, %r54, %r59;
	@%p20 bra 	$L__BB0_35;
	mul.wide.s32 	%rd55, %r54, 4;
	add.s64 	%rd56, %rd3, %rd55;
	ld.global.f32 	%f37, [%rd56];
	add.s64 	%rd57, %rd2, %rd55;
	ld.global.f32 	%f38, [%rd57];
	add.f32 	%f39, %f37, %f38;
	add.s64 	%rd58, %rd1, %rd55;
	st.global.f32 	[%rd58], %f39;
$L__BB0_35:
	add.s32 	%r73, %r53, %r2;
	mad.lo.s32 	%r55, %r73, %r1, %r4;
	setp.ge.s32 	%p21, %r55, %r59;
	@%p21 bra 	$L__BB0_37;
	mul.wide.s32 	%rd59, %r55, 4;
	add.s64 	%rd60, %rd3, %rd59;
	ld.global.f32 	%f40, [%rd60];
	add.s64 	%rd61, %rd2, %rd59;
	ld.global.f32 	%f41, [%rd61];
	add.f32 	%f42, %f40, %f41;
	add.s64 	%rd62, %rd1, %rd59;
	st.global.f32 	[%rd62], %f42;
$L__BB0_37:
	add.s32 	%r86, %r86, 2;
$L__BB0_38:
	and.b32  	%r74, %r60, 1;
	setp.eq.b32 	%p22, %r74, 1;
	not.pred 	%p23, %p22;
	@%p23 bra 	$L__BB0_41;
	mad.lo.s32 	%r75, %r86, %r2, %r3;
	mad.lo.s32 	%r58, %r75, %r1, %r4;
	setp.ge.s32 	%p24, %r58, %r59;
	@%p24 bra 	$L__BB0_41;
	mul.wide.s32 	%rd63, %r58, 4;
	add.s64 	%rd64, %rd3, %rd63;
	ld.global.f32 	%f43, [%rd64];
	add.s64 	%rd65, %rd2, %rd63;
	ld.global.f32 	%f44, [%rd65];
	add.f32 	%f45, %f43, %f44;
	add.s64 	%rd66, %rd1, %rd63;
	st.global.f32 	[%rd66], %f45;
$L__BB0_41:
	ret;

}


// ===== COMPILED SASS (sm_100) =====

	.target	sm_100

	.elftype	@"ET_EXEC"


//--------------------- .note.nv.tkinfo           --------------------------
	.section	.note.nv.tkinfo,"",@"SHT_NOTE"
	.sectionflags	@"SHF_NOTE_NV_TKINFO"
	.tkinfo
        /*0018*/ 	.word	0x00000002
        /*0030*/ 	.string	""
        /*0030*/ 	.string	"ptxas"
        /*0030*/ 	.string	"Cuda compilation tools, release 13.0, V13.0.88"
        /*0030*/ 	.string	"Build cuda_13.0.r13.0/compiler.36424714_0"
        /*0030*/ 	.string	"-arch sm_100 -m 64 "



//--------------------- .note.nv.cuinfo           --------------------------
	.section	.note.nv.cuinfo,"",@"SHT_NOTE"
	.sectionflags	@"SHF_NOTE_NV_CUINFO"
        /*0018*/ 	.short	0x0002
        /*001a*/ 	.short	0x0064
        /*001c*/ 	.short	0x0082
	.zero		2


//--------------------- .nv.info                  --------------------------
	.section	.nv.info,"",@"SHT_CUDA_INFO"
	.align	4


	//----- nvinfo : EIATTR_REGCOUNT
	.align		4
        /*0000*/ 	.byte	0x04, 0x2f
        /*0002*/ 	.short	(.L_1 - .L_0)
	.align		4
.L_0:
        /*0004*/ 	.word	index@(_Z8AdditionPfS_S_ii)
        /*0008*/ 	.word	0x00000020


	//----- nvinfo : EIATTR_FRAME_SIZE
	.align		4
.L_1:
        /*000c*/ 	.byte	0x04, 0x11
        /*000e*/ 	.short	(.L_3 - .L_2)
	.align		4
.L_2:
        /*0010*/ 	.word	index@(_Z8AdditionPfS_S_ii)
        /*0014*/ 	.word	0x00000000


	//----- nvinfo : EIATTR_MIN_STACK_SIZE
	.align		4
.L_3:
        /*0018*/ 	.byte	0x04, 0x12
        /*001a*/ 	.short	(.L_5 - .L_4)
	.align		4
.L_4:
        /*001c*/ 	.word	index@(_Z8AdditionPfS_S_ii)
        /*0020*/ 	.word	0x00000000
.L_5:


//--------------------- .nv.compat                --------------------------
	.section	.nv.compat,"",@"SHT_CUDA_COMPAT_INFO"
	.align	4
        /*0000*/ 	.byte	0x02, 0x09, 0x00, 0x00, 0x02, 0x02, 0x01, 0x00, 0x02, 0x05, 0x05, 0x00, 0x03, 0x07, 0x01, 0x01
        /*0010*/ 	.byte	0x02, 0x03, 0x00, 0x00, 0x02, 0x06, 0x01, 0x00, 0x04, 0x0b, 0x08, 0x00, 0x09, 0x00, 0x00, 0x00
        /*0020*/ 	.byte	0x00, 0x00, 0x00, 0x00


//--------------------- .nv.info._Z8AdditionPfS_S_ii --------------------------
	.section	.nv.info._Z8AdditionPfS_S_ii,"",@"SHT_CUDA_INFO"
	.sectionflags	@""
	.align	4


	//----- nvinfo : EIATTR_CUDA_API_VERSION
	.align		4
        /*0000*/ 	.byte	0x04, 0x37
        /*0002*/ 	.short	(.L_7 - .L_6)
.L_6:
        /*0004*/ 	.word	0x00000082


	//----- nvinfo : EIATTR_KPARAM_INFO
	.align		4
.L_7:
        /*0008*/ 	.byte	0x04, 0x17
        /*000a*/ 	.short	(.L_9 - .L_8)
.L_8:
        /*000c*/ 	.word	0x00000000
        /*0010*/ 	.short	0x0004
        /*0012*/ 	.short	0x001c
        /*0014*/ 	.byte	0x00, 0xf0, 0x11, 0x00


	//----- nvinfo : EIATTR_KPARAM_INFO
	.align		4
.L_9:
        /*0018*/ 	.byte	0x04, 0x17
        /*001a*/ 	.short	(.L_11 - .L_10)
.L_10:
        /*001c*/ 	.word	0x00000000
        /*0020*/ 	.short	0x0003
        /*0022*/ 	.short	0x0018
        /*0024*/ 	.byte	0x00, 0xf0, 0x11, 0x00


	//----- nvinfo : EIATTR_KPARAM_INFO
	.align		4
.L_11:
        /*0028*/ 	.byte	0x04, 0x17
        /*002a*/ 	.short	(.L_13 - .L_12)
.L_12:
        /*002c*/ 	.word	0x00000000
        /*0030*/ 	.short	0x0002
        /*0032*/ 	.short	0x0010
        /*0034*/ 	.byte	0x00, 0xf5, 0x21, 0x00


	//----- nvinfo : EIATTR_KPARAM_INFO
	.align		4
.L_13:
        /*0038*/ 	.byte	0x04, 0x17
        /*003a*/ 	.short	(.L_15 - .L_14)
.L_14:
        /*003c*/ 	.word	0x00000000
        /*0040*/ 	.short	0x0001
        /*0042*/ 	.short	0x0008
        /*0044*/ 	.byte	0x00, 0xf5, 0x21, 0x00


	//----- nvinfo : EIATTR_KPARAM_INFO
	.align		4
.L_15:
        /*0048*/ 	.byte	0x04, 0x17
        /*004a*/ 	.short	(.L_17 - .L_16)
.L_16:
        /*004c*/ 	.word	0x00000000
        /*0050*/ 	.short	0x0000
        /*0052*/ 	.short	0x0000
        /*0054*/ 	.byte	0x00, 0xf5, 0x21, 0x00


	//----- nvinfo : EIATTR_SPARSE_MMA_MASK
	.align		4
.L_17:
        /*0058*/ 	.byte	0x03, 0x50
        /*005a*/ 	.short	0x0000


	//----- nvinfo : EIATTR_MAXREG_COUNT
	.align		4
        /*005c*/ 	.byte	0x03, 0x1b
        /*005e*/ 	.short	0x00ff


	//----- nvinfo : EIATTR_MERCURY_ISA_VERSION
	.align		4
        /*0060*/ 	.byte	0x03, 0x5f
        /*0062*/ 	.short	0x0101


	//----- nvinfo : EIATTR_VRC_CTA_INIT_COUNT
	.align		4
        /*0064*/ 	.byte	0x02, 0x4a
	.zero		1
	.zero		1


	//----- nvinfo : EIATTR_EXIT_INSTR_OFFSETS
	.align		4
        /*0068*/ 	.byte	0x04, 0x1c
        /*006a*/ 	.short	(.L_19 - .L_18)


	//   ....[0]....
.L_18:
        /*006c*/ 	.word	0x00000030


	//   ....[1]....
        /*0070*/ 	.word	0x000008b0


	//   ....[2]....
        /*0074*/ 	.word	0x00000c70


	//   ....[3]....
        /*0078*/ 	.word	0x00000e80


	//   ....[4]....
        /*007c*/ 	.word	0x00000ed0


	//   ....[5]....
        /*0080*/ 	.word	0x00000f80


	//----- nvinfo : EIATTR_CBANK_PARAM_SIZE
	.align		4
.L_19:
        /*0084*/ 	.byte	0x03, 0x19
        /*0086*/ 	.short	0x0020


	//----- nvinfo : EIATTR_PARAM_CBANK
	.align		4
        /*0088*/ 	.byte	0x04, 0x0a
        /*008a*/ 	.short	(.L_21 - .L_20)
	.align		4
.L_20:
        /*008c*/ 	.word	index@(.nv.constant0._Z8AdditionPfS_S_ii)
        /*0090*/ 	.short	0x0380
        /*0092*/ 	.short	0x0020


	//----- nvinfo : EIATTR_SW_WAR
	.align		4
.L_21:
        /*0094*/ 	.byte	0x04, 0x36
        /*0096*/ 	.short	(.L_23 - .L_22)
.L_22:
        /*0098*/ 	.word	0x00000008
.L_23:


//--------------------- .nv.callgraph             --------------------------
	.section	.nv.callgraph,"",@"SHT_CUDA_CALLGRAPH"
	.align	4
	.sectionentsize	8
	.align		4
        /*0000*/ 	.word	0x00000000
	.align		4
        /*0004*/ 	.word	0xffffffff
	.align		4
        /*0008*/ 	.word	0x00000000
	.align		4
        /*000c*/ 	.word	0xfffffffe
	.align		4
        /*0010*/ 	.word	0x00000000
	.align		4
        /*0014*/ 	.word	0xfffffffd
	.align		4
        /*0018*/ 	.word	0x00000000
	.align		4
        /*001c*/ 	.word	0xfffffffc


//--------------------- .text._Z8AdditionPfS_S_ii --------------------------
	.section	.text._Z8AdditionPfS_S_ii,"ax",@progbits
	.align	128
        .global         _Z8AdditionPfS_S_ii
        .type           _Z8AdditionPfS_S_ii,@function
        .size           _Z8AdditionPfS_S_ii,(.L_x_5 - _Z8AdditionPfS_S_ii)
        .other          _Z8AdditionPfS_S_ii,@"STO_CUDA_ENTRY STV_DEFAULT"
_Z8AdditionPfS_S_ii:
.text._Z8AdditionPfS_S_ii:
[----:B------:R-:W-:Y:S08]  /*0000*/  LDC R1, c[0x0][0x37c] ;  /* 0x0000df00ff017b82 */ /* 0x000ff00000000800 */
[----:B------:R-:W0:Y:S02]  /*0010*/  LDC R4, c[0x0][0x39c] ;  /* 0x0000e700ff047b82 */ /* 0x000e240000000800 */
[----:B0-----:R-:W-:-:S13]  /*0020*/  ISETP.GE.AND P0, PT, R4, 0x1, PT ;  /* 0x000000010400780c */ /* 0x001fda0003f06270 */
[----:B------:R-:W-:Y:S05]  /*0030*/  @!P0 EXIT ;  /* 0x000000000000894d */ /* 0x000fea0003800000 */
[----:B------:R-:W0:Y:S01]  /*0040*/  LDCU UR4, c[0x0][0x360] ;  /* 0x00006c00ff0477ac */ /* 0x000e220008000800 */
[----:B------:R-:W1:Y:S01]  /*0050*/  S2R R2, SR_CTAID.X ;  /* 0x0000000000027919 */ /* 0x000e620000002500 */
[----:B------:R-:W2:Y:S01]  /*0060*/  LDC R7, c[0x0][0x370] ;  /* 0x0000dc00ff077b82 */ /* 0x000ea20000000800 */
[C---:B------:R-:W-:Y:S01]  /*0070*/  ISETP.GE.U32.AND P1, PT, R4.reuse, 0x8, PT ;  /* 0x000000080400780c */ /* 0x040fe20003f26070 */
[----:B------:R-:W3:Y:S01]  /*0080*/  LDCU.64 UR6, c[0x0][0x358] ;  /* 0x00006b00ff0677ac */ /* 0x000ee20008000a00 */
[----:B------:R-:W4:Y:S01]  /*0090*/  S2R R3, SR_TID.X ;  /* 0x0000000000037919 */ /* 0x000f220000002100 */
[----:B------:R-:W-:Y:S01]  /*00a0*/  LOP3.LUT R0, R4, 0x7, RZ, 0xc0, !PT ;  /* 0x0000000704007812 */ /* 0x000fe200078ec0ff */
[----:B------:R-:W-:-:S03]  /*00b0*/  HFMA2 R5, -RZ, RZ, 0, 0 ;  /* 0x00000000ff057431 */ /* 0x000fc600000001ff */
[----:B------:R-:W-:-:S06]  /*00c0*/  ISETP.NE.AND P0, PT, R0, RZ, PT ;  /* 0x000000ff0000720c */ /* 0x000fcc0003f05270 */
[----:B------:R-:W-:Y:S07]  /*00d0*/  @!P1 BRA `(.L_x_0) ;  /* 0x0000000400f49947 */ /* 0x000fee0003800000 */
[CC--:B-12---:R-:W-:Y:S01]  /*00e0*/  IADD3 R6, PT, PT, R7.reuse, R2.reuse, RZ ;  /* 0x0000000207067210 */ /* 0x0c6fe20007ffe0ff */
[C-C-:B------:R-:W-:Y:S01]  /*00f0*/  IMAD R10, R7.reuse, 0x3, R2.reuse ;  /* 0x00000003070a7824 */ /* 0x140fe200078e0202 */
[CC--:B------:R-:W-:Y:S01]  /*0100*/  LEA R8, R7.reuse, R2.reuse, 0x1 ;  /* 0x0000000207087211 */ /* 0x0c0fe200078e08ff */
[C-C-:B------:R-:W-:Y:S01]  /*0110*/  IMAD R14, R7.reuse, 0x5, R2.reuse ;  /* 0x00000005070e7824 */ /* 0x140fe200078e0202 */
[C---:B------:R-:W-:Y:S01]  /*0120*/  LEA R12, R7.reuse, R2, 0x2 ;  /* 0x00000002070c7211 */ /* 0x040fe200078e10ff */
[C-C-:B------:R-:W-:Y:S01]  /*0130*/  IMAD R16, R7.reuse, 0x6, R2.reuse ;  /* 0x0000000607107824 */ /* 0x140fe200078e0202 */
[----:B------:R-:W-:Y:S01]  /*0140*/  LOP3.LUT R5, R4, 0x7ffffff8, RZ, 0xc0, !PT ;  /* 0x7ffffff804057812 */ /* 0x000fe200078ec0ff */
[----:B------:R-:W-:Y:S01]  /*0150*/  IMAD R18, R7, 0x7, R2 ;  /* 0x0000000707127824 */ /* 0x000fe200078e0202 */
[----:B------:R-:W1:Y:S01]  /*0160*/  LDCU UR5, c[0x0][0x398] ;  /* 0x00007300ff0577ac */ /* 0x000e620008000800 */
[----:B0---4-:R-:W-:Y:S01]  /*0170*/  IMAD R9, R6, UR4, R3 ;  /* 0x0000000406097c24 */ /* 0x011fe2000f8e0203 */
[----:B------:R-:W-:Y:S01]  /*0180*/  IADD3 R6, PT, PT, -R5, RZ, RZ ;  /* 0x000000ff05067210 */ /* 0x000fe20007ffe1ff */
[----:B------:R-:W-:-:S02]  /*0190*/  IMAD R4, R7, UR4, RZ ;  /* 0x0000000407047c24 */ /* 0x000fc4000f8e02ff */
[--C-:B------:R-:W-:Y:S02]  /*01a0*/  IMAD R29, R2, UR4, R3.reuse ;  /* 0x00000004021d7c24 */ /* 0x100fe4000f8e0203 */
[--C-:B------:R-:W-:Y:S02]  /*01b0*/  IMAD R11, R8, UR4, R3.reuse ;  /* 0x00000004080b7c24 */ /* 0x100fe4000f8e0203 */
[--C-:B------:R-:W-:Y:S02]  /*01c0*/  IMAD R13, R10, UR4, R3.reuse ;  /* 0x000000040a0d7c24 */ /* 0x100fe4000f8e0203 */
[--C-:B------:R-:W-:Y:S02]  /*01d0*/  IMAD R15, R12, UR4, R3.reuse ;  /* 0x000000040c0f7c24 */ /* 0x100fe4000f8e0203 */
[--C-:B------:R-:W-:Y:S02]  /*01e0*/  IMAD R17, R14, UR4, R3.reuse ;  /* 0x000000040e117c24 */ /* 0x100fe4000f8e0203 */
[----:B------:R-:W-:-:S02]  /*01f0*/  IMAD R25, R16, UR4, R3 ;  /* 0x0000000410197c24 */ /* 0x000fc4000f8e0203 */
[----:B------:R-:W-:-:S07]  /*0200*/  IMAD R27, R18, UR4, R3 ;  /* 0x00000004121b7c24 */ /* 0x000fce000f8e0203 */
.L_x_1:
[----:B------:R-:W0:Y:S01]  /*0210*/  LDC.64 R20, c[0x0][0x380] ;  /* 0x0000e000ff147b82 */ /* 0x000e220000000a00 */
[----:B-1----:R-:W-:-:S07]  /*0220*/  ISETP.GE.AND P2, PT, R29, UR5, PT ;  /* 0x000000051d007c0c */ /* 0x002fce000bf46270 */
[----:B------:R-:W1:Y:S08]  /*0230*/  LDC.64 R18, c[0x0][0x388] ;  /* 0x0000e200ff127b82 */ /* 0x000e700000000a00 */
[----:B------:R-:W2:Y:S01]  /*0240*/  @!P2 LDC.64 R22, c[0x0][0x390] ;  /* 0x0000e400ff16ab82 */ /* 0x000ea20000000a00 */
[----:B0-----:R-:W-:-:S05]  /*0250*/  @!P2 IMAD.WIDE R20, R29, 0x4, R20 ;  /* 0x000000041d14a825 */ /* 0x001fca00078e0214 */
[----:B---3--:R0:W3:Y:S01]  /*0260*/  @!P2 LDG.E R10, desc[UR6][R20.64] ;  /* 0x00000006140aa981 */ /* 0x0080e2000c1e1900 */
[----:B-1----:R-:W-:-:S05]  /*0270*/  @!P2 IMAD.WIDE R18, R29, 0x4, R18 ;  /* 0x000000041d12a825 */ /* 0x002fca00078e0212 */
[----:B------:R1:W3:Y:S01]  /*0280*/  @!P2 LDG.E R12, desc[UR6][R18.64] ;  /* 0x00000006120ca981 */ /* 0x0002e2000c1e1900 */
[----:B0-----:R-:W0:Y:S01]  /*0290*/  LDC.64 R20, c[0x0][0x380] ;  /* 0x0000e000ff147b82 */ /* 0x001e220000000a00 */
[----:B------:R-:W-:-:S07]  /*02a0*/  IADD3 R8, PT, PT, R4, R29, RZ ;  /* 0x0000001d04087210 */ /* 0x000fce0007ffe0ff */
[----:B-1----:R-:W1:Y:S01]  /*02b0*/  LDC.64 R18, c[0x0][0x388] ;  /* 0x0000e200ff127b82 */ /* 0x002e620000000a00 */
[----:B------:R-:W-:Y:S01]  /*02c0*/  ISETP.GE.AND P1, PT, R8, UR5, PT ;  /* 0x0000000508007c0c */ /* 0x000fe2000bf26270 */
[----:B--2---:R-:W-:-:S12]  /*02d0*/  @!P2 IMAD.WIDE R22, R29, 0x4, R22 ;  /* 0x000000041d16a825 */ /* 0x004fd800078e0216 */
[----:B0-----:R-:W-:-:S04]  /*02e0*/  @!P1 IMAD.WIDE R20, R9, 0x4, R20 ;  /* 0x0000000409149825 */ /* 0x001fc800078e0214 */
[----:B-1----:R-:W-:-:S04]  /*02f0*/  @!P1 IMAD.WIDE R18, R9, 0x4, R18 ;  /* 0x0000000409129825 */ /* 0x002fc800078e0212 */
[----:B---3--:R-:W-:-:S05]  /*0300*/  @!P2 FADD R10, R10, R12 ;  /* 0x0000000c0a0aa221 */ /* 0x008fca0000000000 */
[----:B------:R0:W-:Y:S04]  /*0310*/  @!P2 STG.E desc[UR6][R22.64], R10 ;  /* 0x0000000a1600a986 */ /* 0x0001e8000c101906 */
[----:B------:R1:W2:Y:S04]  /*0320*/  @!P1 LDG.E R12, desc[UR6][R20.64] ;  /* 0x00000006140c9981 */ /* 0x0002a8000c1e1900 */
[----:B------:R3:W2:Y:S01]  /*0330*/  @!P1 LDG.E R14, desc[UR6][R18.64] ;  /* 0x00000006120e9981 */ /* 0x0006a2000c1e1900 */
[----:B0-----:R-:W0:Y:S01]  /*0340*/  @!P1 LDC.64 R22, c[0x0][0x390] ;  /* 0x0000e400ff169b82 */ /* 0x001e220000000a00 */
[----:B------:R-:W-:-:S07]  /*0350*/  IADD3 R8, PT, PT, R4, R8, RZ ;  /* 0x0000000804087210 */ /* 0x000fce0007ffe0ff */
[----:B-1----:R-:W1:Y:S08]  /*0360*/  LDC.64 R20, c[0x0][0x380] ;  /* 0x0000e000ff147b82 */ /* 0x002e700000000a00 */
[----:B---3--:R-:W3:Y:S01]  /*0370*/  LDC.64 R18, c[0x0][0x388] ;  /* 0x0000e200ff127b82 */ /* 0x008ee20000000a00 */
[----:B------:R-:W-:Y:S01]  /*0380*/  ISETP.GE.AND P2, PT, R8, UR5, PT ;  /* 0x0000000508007c0c */ /* 0x000fe2000bf46270 */
[----:B0-----:R-:W-:-:S12]  /*0390*/  @!P1 IMAD.WIDE R22, R9, 0x4, R22 ;  /* 0x0000000409169825 */ /* 0x001fd800078e0216 */
[----:B-1----:R-:W-:-:S04]  /*03a0*/  @!P2 IMAD.WIDE R20, R11, 0x4, R20 ;  /* 0x000000040b14a825 */ /* 0x002fc800078e0214 */
[----:B---3--:R-:W-:-:S04]  /*03b0*/  @!P2 IMAD.WIDE R18, R11, 0x4, R18 ;  /* 0x000000040b12a825 */ /* 0x008fc800078e0212 */
[----:B--2---:R-:W-:-:S05]  /*03c0*/  @!P1 FADD R12, R12, R14 ;  /* 0x0000000e0c0c9221 */ /* 0x004fca0000000000 */
        /* <DEDUP_REMOVED lines=37> */
[----:B------:R-:W2:Y:S04]  /*0620*/  @!P1 LDG.E R12, desc[UR6][R20.64] ;  /* 0x00000006140c9981 */ /* 0x000ea8000c1e1900 */
[----:B------:R1:W2:Y:S01]  /*0630*/  @!P1 LDG.E R14, desc[UR6][R18.64] ;  /* 0x00000006120e9981 */ /* 0x0002a2000c1e1900 */
[----:B0-----:R-:W0:Y:S08]  /*0640*/  LDC.64 R22, c[0x0][0x388] ;  /* 0x0000e200ff167b82 */ /* 0x001e300000000a00 */
[----:B-1----:R-:W1:Y:S01]  /*0650*/  @!P1 LDC.64 R18, c[0x0][0x390] ;  /* 0x0000e400ff129b82 */ /* 0x002e620000000a00 */
[----:B------:R-:W-:-:S07]  /*0660*/  IADD3 R8, PT, PT, R4, R8, RZ ;  /* 0x0000000804087210 */ /* 0x000fce0007ffe0ff */
[----:B------:R-:W3:Y:S01]  /*0670*/  LDC.64 R20, c[0x0][0x380] ;  /* 0x0000e000ff147b82 */ /* 0x000ee20000000a00 */
[----:B------:R-:W-:-:S13]  /*0680*/  ISETP.GE.AND P2, PT, R8, UR5, PT ;  /* 0x0000000508007c0c */ /* 0x000fda000bf46270 */
[----:B0-----:R-:W-:-:S04]  /*0690*/  @!P2 IMAD.WIDE R22, R25, 0x4, R22 ;  /* 0x000000041916a825 */ /* 0x001fc800078e0216 */
[----:B-1----:R-:W-:-:S04]  /*06a0*/  @!P1 IMAD.WIDE R18, R17, 0x4, R18 ;  /* 0x0000000411129825 */ /* 0x002fc800078e0212 */
[----:B---3--:R-:W-:-:S04]  /*06b0*/  @!P2 IMAD.WIDE R20, R25, 0x4, R20 ;  /* 0x000000041914a825 */ /* 0x008fc800078e0214 */
[----:B--2---:R-:W-:-:S05]  /*06c0*/  @!P1 FADD R12, R12, R14 ;  /* 0x0000000e0c0c9221 */ /* 0x004fca0000000000 */
[----:B------:R0:W-:Y:S04]  /*06d0*/  @!P1 STG.E desc[UR6][R18.64], R12 ;  /* 0x0000000c12009986 */ /* 0x0001e8000c101906 */
[----:B------:R-:W2:Y:S04]  /*06e0*/  @!P2 LDG.E R10, desc[UR6][R20.64] ;  /* 0x00000006140aa981 */ /* 0x000ea8000c1e1900 */
[----:B------:R1:W2:Y:S01]  /*06f0*/  @!P2 LDG.E R14, desc[UR6][R22.64] ;  /* 0x00000006160ea981 */ /* 0x0002a2000c1e1900 */
[----:B0-----:R-:W0:Y:S01]  /*0700*/  @!P2 LDC.64 R18, c[0x0][0x390] ;  /* 0x0000e400ff12ab82 */ /* 0x001e220000000a00 */
[----:B------:R-:W-:-:S07]  /*0710*/  IADD3 R8, PT, PT, R4, R8, RZ ;  /* 0x0000000804087210 */ /* 0x000fce0007ffe0ff */
[----:B-1----:R-:W1:Y:S08]  /*0720*/  LDC.64 R22, c[0x0][0x388] ;  /* 0x0000e200ff167b82 */ /* 0x002e700000000a00 */
[----:B------:R-:W3:Y:S01]  /*0730*/  LDC.64 R20, c[0x0][0x380] ;  /* 0x0000e000ff147b82 */ /* 0x000ee20000000a00 */
[----:B------:R-:W-:Y:S01]  /*0740*/  ISETP.GE.AND P1, PT, R8, UR5, PT ;  /* 0x0000000508007c0c */ /* 0x000fe2000bf26270 */
[----:B0-----:R-:W-:-:S12]  /*0750*/  @!P2 IMAD.WIDE R18, R25, 0x4, R18 ;  /* 0x000000041912a825 */ /* 0x001fd800078e0212 */
[----:B-1----:R-:W-:-:S04]  /*0760*/  @!P1 IMAD.WIDE R22, R27, 0x4, R22 ;  /* 0x000000041b169825 */ /* 0x002fc800078e0216 */
[----:B---3--:R-:W-:-:S04]  /*0770*/  @!P1 IMAD.WIDE R20, R27, 0x4, R20 ;  /* 0x000000041b149825 */ /* 0x008fc800078e0214 */
[----:B--2---:R-:W-:-:S05]  /*0780*/  @!P2 FADD R10, R10, R14 ;  /* 0x0000000e0a0aa221 */ /* 0x004fca0000000000 */
[----:B------:R0:W-:Y:S04]  /*0790*/  @!P2 STG.E desc[UR6][R18.64], R10 ;  /* 0x0000000a1200a986 */ /* 0x0001e8000c101906 */
[----:B------:R1:W2:Y:S04]  /*07a0*/  @!P1 LDG.E R8, desc[UR6][R20.64] ;  /* 0x0000000614089981 */ /* 0x0002a8000c1e1900 */
[----:B------:R-:W2:Y:S01]  /*07b0*/  @!P1 LDG.E R23, desc[UR6][R22.64] ;  /* 0x0000000616179981 */ /* 0x000ea2000c1e1900 */
[----:B-1----:R-:W1:Y:S01]  /*07c0*/  @!P1 LDC.64 R20, c[0x0][0x390] ;  /* 0x0000e400ff149b82 */ /* 0x002e620000000a00 */
[----:B------:R-:W-:-:S02]  /*07d0*/  IADD3 R6, PT, PT, R6, 0x8, RZ ;  /* 0x0000000806067810 */ /* 0x000fc40007ffe0ff */
[C---:B------:R-:W-:Y:S01]  /*07e0*/  LEA R29, R4.reuse, R29, 0x3 ;  /* 0x0000001d041d7211 */ /* 0x040fe200078e18ff */
[----:B-1----:R-:W-:Y:S01]  /*07f0*/  @!P1 IMAD.WIDE R20, R27, 0x4, R20 ;  /* 0x000000041b149825 */ /* 0x002fe200078e0214 */
[C---:B------:R-:W-:Y:S02]  /*0800*/  LEA R9, R4.reuse, R9, 0x3 ;  /* 0x0000000904097211 */ /* 0x040fe400078e18ff */
[C---:B------:R-:W-:Y:S02]  /*0810*/  LEA R11, R4.reuse, R11, 0x3 ;  /* 0x0000000b040b7211 */ /* 0x040fe400078e18ff */
[C---:B------:R-:W-:Y:S02]  /*0820*/  LEA R13, R4.reuse, R13, 0x3 ;  /* 0x0000000d040d7211 */ /* 0x040fe400078e18ff */
[C---:B------:R-:W-:Y:S02]  /*0830*/  LEA R15, R4.reuse, R15, 0x3 ;  /* 0x0000000f040f7211 */ /* 0x040fe400078e18ff */
[----:B------:R-:W-:-:S02]  /*0840*/  LEA R17, R4, R17, 0x3 ;  /* 0x0000001104117211 */ /* 0x000fc400078e18ff */
[C---:B------:R-:W-:Y:S02]  /*0850*/  LEA R25, R4.reuse, R25, 0x3 ;  /* 0x0000001904197211 */ /* 0x040fe400078e18ff */
[----:B------:R-:W-:Y:S01]  /*0860*/  LEA R27, R4, R27, 0x3 ;  /* 0x0000001b041b7211 */ /* 0x000fe200078e18ff */
[----:B--2---:R-:W-:-:S05]  /*0870*/  @!P1 FADD R8, R8, R23 ;  /* 0x0000001708089221 */ /* 0x004fca0000000000 */
[----:B------:R0:W-:Y:S01]  /*0880*/  @!P1 STG.E desc[UR6][R20.64], R8 ;  /* 0x0000000814009986 */ /* 0x0001e2000c101906 */
[----:B------:R-:W-:-:S13]  /*0890*/  ISETP.NE.AND P1, PT, R6, RZ, PT ;  /* 0x000000ff0600720c */ /* 0x000fda0003f25270 */
[----:B0-----:R-:W-:Y:S05]  /*08a0*/  @P1 BRA `(.L_x_1) ;  /* 0xfffffff800581947 */ /* 0x001fea000383ffff */
.L_x_0:
[----:B0--3--:R-:W-:Y:S05]  /*08b0*/  @!P0 EXIT ;  /* 0x000000000000894d */ /* 0x009fea0003800000 */
[----:B------:R-:W0:Y:S01]  /*08c0*/  LDC R4, c[0x0][0x39c] ;  /* 0x0000e700ff047b82 */ /* 0x000e220000000800 */
[----:B------:R-:W-:Y:S02]  /*08d0*/  ISETP.GE.U32.AND P1, PT, R0, 0x4, PT ;  /* 0x000000040000780c */ /* 0x000fe40003f26070 */
[----:B0-----:R-:W-:-:S04]  /*08e0*/  LOP3.LUT R6, R4, 0x3, RZ, 0xc0, !PT ;  /* 0x0000000304067812 */ /* 0x001fc800078ec0ff */
[----:B------:R-:W-:-:S07]  /*08f0*/  ISETP.NE.AND P0, PT, R6, RZ, PT ;  /* 0x000000ff0600720c */ /* 0x000fce0003f05270 */
[----:B------:R-:W-:Y:S06]  /*0900*/  @!P1 BRA `(.L_x_2) ;  /* 0x0000000000d89947 */ /* 0x000fec0003800000 */
[----:B------:R-:W0:Y:S01]  /*0910*/  LDCU UR5, c[0x0][0x398] ;  /* 0x00007300ff0577ac */ /* 0x000e220008000800 */
[----:B------:R-:W3:Y:S01]  /*0920*/  LDC.64 R16, c[0x0][0x380] ;  /* 0x0000e000ff107b82 */ /* 0x000ee20000000a00 */
[----:B-12---:R-:W-:-:S04]  /*0930*/  IMAD R0, R5, R7, R2 ;  /* 0x0000000705007224 */ /* 0x006fc800078e0202 */
[----:B----4-:R-:W-:-:S03]  /*0940*/  IMAD R21, R0, UR4, R3 ;  /* 0x0000000400157c24 */ /* 0x010fc6000f8e0203 */
[----:B------:R-:W1:Y:S08]  /*0950*/  LDC.64 R18, c[0x0][0x388] ;  /* 0x0000e200ff127b82 */ /* 0x000e700000000a00 */
[----:B------:R-:W2:Y:S01]  /*0960*/  LDC.64 R12, c[0x0][0x380] ;  /* 0x0000e000ff0c7b82 */ /* 0x000ea20000000a00 */
[----:B0-----:R-:W-:-:S07]  /*0970*/  ISETP.GE.AND P2, PT, R21, UR5, PT ;  /* 0x0000000515007c0c */ /* 0x001fce000bf46270 */
[----:B------:R-:W0:Y:S06]  /*0980*/  LDC.64 R8, c[0x0][0x388] ;  /* 0x0000e200ff087b82 */ /* 0x000e2c0000000a00 */
[C---:B---3--:R-:W-:Y:S01]  /*0990*/  @!P2 IMAD.WIDE R16, R21.reuse, 0x4, R16 ;  /* 0x000000041510a825 */ /* 0x048fe200078e0210 */
[----:B------:R-:W-:Y:S01]  /*09a0*/  IADD3 R0, PT, PT, R0, R7, RZ ;  /* 0x0000000700007210 */ /* 0x000fe20007ffe0ff */
[----:B------:R-:W3:Y:S02]  /*09b0*/  @!P2 LDC.64 R14, c[0x0][0x390] ;  /* 0x0000e400ff0eab82 */ /* 0x000ee40000000a00 */
[----:B-1----:R-:W-:-:S02]  /*09c0*/  @!P2 IMAD.WIDE R18, R21, 0x4, R18 ;  /* 0x000000041512a825 */ /* 0x002fc400078e0212 */
[----:B------:R-:W4:Y:S04]  /*09d0*/  @!P2 LDG.E R16, desc[UR6][R16.64] ;  /* 0x000000061010a981 */ /* 0x000f28000c1e1900 */
[----:B------:R-:W4:Y:S01]  /*09e0*/  @!P2 LDG.E R19, desc[UR6][R18.64] ;  /* 0x000000061213a981 */ /* 0x000f22000c1e1900 */
[----:B------:R-:W-:-:S05]  /*09f0*/  IMAD R11, R0, UR4, R3 ;  /* 0x00000004000b7c24 */ /* 0x000fca000f8e0203 */
[----:B------:R-:W-:Y:S01]  /*0a00*/  ISETP.GE.AND P1, PT, R11, UR5, PT ;  /* 0x000000050b007c0c */ /* 0x000fe2000bf26270 */
[----:B---3--:R-:W-:Y:S01]  /*0a10*/  @!P2 IMAD.WIDE R20, R21, 0x4, R14 ;  /* 0x000000041514a825 */ /* 0x008fe200078e020e */
[----:B------:R-:W-:-:S11]  /*0a20*/  IADD3 R0, PT, PT, R0, R7, RZ ;  /* 0x0000000700007210 */ /* 0x000fd60007ffe0ff */
[----:B------:R-:W1:Y:S01]  /*0a30*/  @!P1 LDC.64 R14, c[0x0][0x390] ;  /* 0x0000e400ff0e9b82 */ /* 0x000e620000000a00 */
[----:B--2---:R-:W-:-:S04]  /*0a40*/  @!P1 IMAD.WIDE R22, R11, 0x4, R12 ;  /* 0x000000040b169825 */ /* 0x004fc800078e020c */
[----:B0-----:R-:W-:-:S03]  /*0a50*/  @!P1 IMAD.WIDE R24, R11, 0x4, R8 ;  /* 0x000000040b189825 */ /* 0x001fc600078e0208 */
[----:B------:R-:W0:Y:S01]  /*0a60*/  LDC.64 R12, c[0x0][0x380] ;  /* 0x0000e000ff0c7b82 */ /* 0x000e220000000a00 */
[----:B----4-:R-:W-:-:S07]  /*0a70*/  @!P2 FADD R27, R16, R19 ;  /* 0x00000013101ba221 */ /* 0x010fce0000000000 */
[----:B------:R-:W2:Y:S01]  /*0a80*/  LDC.64 R8, c[0x0][0x388] ;  /* 0x0000e200ff087b82 */ /* 0x000ea20000000a00 */
[----:B------:R2:W-:Y:S04]  /*0a90*/  @!P2 STG.E desc[UR6][R20.64], R27 ;  /* 0x0000001b1400a986 */ /* 0x0005e8000c101906 */
[----:B------:R-:W3:Y:S04]  /*0aa0*/  @!P1 LDG.E R22, desc[UR6][R22.64] ;  /* 0x0000000616169981 */ /* 0x000ee8000c1e1900 */
[----:B------:R-:W3:Y:S01]  /*0ab0*/  @!P1 LDG.E R25, desc[UR6][R24.64] ;  /* 0x0000000618199981 */ /* 0x000ee2000c1e1900 */
[----:B------:R-:W-:-:S02]  /*0ac0*/  IMAD R17, R0, UR4, R3 ;  /* 0x0000000400117c24 */ /* 0x000fc4000f8e0203 */
[----:B-1----:R-:W-:Y:S01]  /*0ad0*/  @!P1 IMAD.WIDE R14, R11, 0x4, R14 ;  /* 0x000000040b0e9825 */ /* 0x002fe200078e020e */
[----:B------:R-:W-:Y:S01]  /*0ae0*/  IADD3 R0, PT, PT, R0, R7, RZ ;  /* 0x0000000700007210 */ /* 0x000fe20007ffe0ff */
[----:B------:R-:W1:Y:S01]  /*0af0*/  LDC.64 R10, c[0x0][0x380] ;  /* 0x0000e000ff0a7b82 */ /* 0x000e620000000a00 */
[----:B------:R-:W-:-:S13]  /*0b00*/  ISETP.GE.AND P2, PT, R17, UR5, PT ;  /* 0x0000000511007c0c */ /* 0x000fda000bf46270 */
[C---:B0-----:R-:W-:Y:S02]  /*0b10*/  @!P2 IMAD.WIDE R18, R17.reuse, 0x4, R12 ;  /* 0x000000041112a825 */ /* 0x041fe400078e020c */
[----:B------:R-:W0:Y:S02]  /*0b20*/  @!P2 LDC.64 R12, c[0x0][0x390] ;  /* 0x0000e400ff0cab82 */ /* 0x000e240000000a00 */
[----:B--2---:R-:W-:-:S06]  /*0b30*/  @!P2 IMAD.WIDE R20, R17, 0x4, R8 ;  /* 0x000000041114a825 */ /* 0x004fcc00078e0208 */
[----:B------:R-:W2:Y:S01]  /*0b40*/  LDC.64 R8, c[0x0][0x388] ;  /* 0x0000e200ff087b82 */ /* 0x000ea20000000a00 */
[----:B---3--:R-:W-:-:S05]  /*0b50*/  @!P1 FADD R29, R22, R25 ;  /* 0x00000019161d9221 */ /* 0x008fca0000000000 */
[----:B------:R3:W-:Y:S04]  /*0b60*/  @!P1 STG.E desc[UR6][R14.64], R29 ;  /* 0x0000001d0e009986 */ /* 0x0007e8000c101906 */
[----:B------:R-:W4:Y:S04]  /*0b70*/  @!P2 LDG.E R18, desc[UR6][R18.64] ;  /* 0x000000061212a981 */ /* 0x000f28000c1e1900 */
[----:B------:R-:W4:Y:S01]  /*0b80*/  @!P2 LDG.E R21, desc[UR6][R20.64] ;  /* 0x000000061415a981 */ /* 0x000f22000c1e1900 */
[----:B------:R-:W-:Y:S02]  /*0b90*/  IMAD R25, R0, UR4, R3 ;  /* 0x0000000400197c24 */ /* 0x000fe4000f8e0203 */
[----:B0-----:R-:W-:-:S03]  /*0ba0*/  @!P2 IMAD.WIDE R12, R17, 0x4, R12 ;  /* 0x00000004110ca825 */ /* 0x001fc600078e020c */
[----:B------:R-:W-:-:S13]  /*0bb0*/  ISETP.GE.AND P1, PT, R25, UR5, PT ;  /* 0x0000000519007c0c */ /* 0x000fda000bf26270 */
[C---:B-1----:R-:W-:Y:S01]  /*0bc0*/  @!P1 IMAD.WIDE R10, R25.reuse, 0x4, R10 ;  /* 0x00000004190a9825 */ /* 0x042fe200078e020a */
[----:B---3--:R-:W0:Y:S03]  /*0bd0*/  @!P1 LDC.64 R14, c[0x0][0x390] ;  /* 0x0000e400ff0e9b82 */ /* 0x008e260000000a00 */
[----:B--2---:R-:W-:-:S04]  /*0be0*/  @!P1 IMAD.WIDE R8, R25, 0x4, R8 ;  /* 0x0000000419089825 */ /* 0x004fc800078e0208 */
[----:B----4-:R-:W-:-:S05]  /*0bf0*/  @!P2 FADD R23, R18, R21 ;  /* 0x000000151217a221 */ /* 0x010fca0000000000 */
[----:B------:R3:W-:Y:S04]  /*0c00*/  @!P2 STG.E desc[UR6][R12.64], R23 ;  /* 0x000000170c00a986 */ /* 0x0007e8000c101906 */
[----:B------:R-:W2:Y:S04]  /*0c10*/  @!P1 LDG.E R10, desc[UR6][R10.64] ;  /* 0x000000060a0a9981 */ /* 0x000ea8000c1e1900 */
[----:B------:R-:W2:Y:S01]  /*0c20*/  @!P1 LDG.E R9, desc[UR6][R8.64] ;  /* 0x0000000608099981 */ /* 0x000ea2000c1e1900 */
[----:B0-----:R-:W-:Y:S01]  /*0c30*/  @!P1 IMAD.WIDE R14, R25, 0x4, R14 ;  /* 0x00000004190e9825 */ /* 0x001fe200078e020e */
[----:B------:R-:W-:-:S03]  /*0c40*/  IADD3 R5, PT, PT, R5, 0x4, RZ ;  /* 0x0000000405057810 */ /* 0x000fc60007ffe0ff */
[----:B--2---:R-:W-:-:S05]  /*0c50*/  @!P1 FADD R17, R10, R9 ;  /* 0x000000090a119221 */ /* 0x004fca0000000000 */
[----:B------:R3:W-:Y:S02]  /*0c60*/  @!P1 STG.E desc[UR6][R14.64], R17 ;  /* 0x000000110e009986 */ /* 0x0007e4000c101906 */
.L_x_2:
[----:B------:R-:W-:Y:S05]  /*0c70*/  @!P0 EXIT ;  /* 0x000000000000894d */ /* 0x000fea0003800000 */
[----:B------:R-:W-:Y:S02]  /*0c80*/  ISETP.NE.AND P1, PT, R6, 0x1, PT ;  /* 0x000000010600780c */ /* 0x000fe40003f25270 */
[----:B------:R-:W-:-:S04]  /*0c90*/  LOP3.LUT R4, R4, 0x1, RZ, 0xc0, !PT ;  /* 0x0000000104047812 */ /* 0x000fc800078ec0ff */
[----:B------:R-:W-:-:S07]  /*0ca0*/  ISETP.NE.U32.AND P0, PT, R4, 0x1, PT ;  /* 0x000000010400780c */ /* 0x000fce0003f05070 */
[----:B------:R-:W-:Y:S06]  /*0cb0*/  @!P1 BRA `(.L_x_3) ;  /* 0x0000000000709947 */ /* 0x000fec0003800000 */
[----:B------:R-:W0:Y:S01]  /*0cc0*/  LDCU UR5, c[0x0][0x398] ;  /* 0x00007300ff0577ac */ /* 0x000e220008000800 */
[----:B---3--:R-:W3:Y:S01]  /*0cd0*/  LDC.64 R12, c[0x0][0x380] ;  /* 0x0000e000ff0c7b82 */ /* 0x008ee20000000a00 */
        /* <DEDUP_REMOVED lines=14> */
[----:B---3--:R-:W-:-:S12]  /*0dc0*/  @!P1 IMAD.WIDE R16, R21, 0x4, R16 ;  /* 0x0000000415109825 */ /* 0x008fd800078e0210 */
[----:B--2---:R-:W-:-:S04]  /*0dd0*/  @!P2 IMAD.WIDE R10, R23, 0x4, R10 ;  /* 0x00000004170aa825 */ /* 0x004fc800078e020a */
[----:B0-----:R-:W-:-:S04]  /*0de0*/  @!P2 IMAD.WIDE R8, R23, 0x4, R8 ;  /* 0x000000041708a825 */ /* 0x001fc800078e0208 */
[----:B----4-:R-:W-:Y:S02]  /*0df0*/  @!P1 FADD R19, R12, R15 ;  /* 0x0000000f0c139221 */ /* 0x010fe40000000000 */
[----:B------:R-:W0:Y:S03]  /*0e00*/  @!P2 LDC.64 R12, c[0x0][0x390] ;  /* 0x0000e400ff0cab82 */ /* 0x000e260000000a00 */
[----:B------:R1:W-:Y:S04]  /*0e10*/  @!P1 STG.E desc[UR6][R16.64], R19 ;  /* 0x0000001310009986 */ /* 0x0003e8000c101906 */
[----:B------:R-:W2:Y:S04]  /*0e20*/  @!P2 LDG.E R10, desc[UR6][R10.64] ;  /* 0x000000060a0aa981 */ /* 0x000ea8000c1e1900 */
[----:B------:R-:W2:Y:S01]  /*0e30*/  @!P2 LDG.E R9, desc[UR6][R8.64] ;  /* 0x000000060809a981 */ /* 0x000ea2000c1e1900 */
[----:B------:R-:W-:Y:S01]  /*0e40*/  IADD3 R5, PT, PT, R5, 0x2, RZ ;  /* 0x0000000205057810 */ /* 0x000fe20007ffe0ff */
[----:B0-----:R-:W-:-:S04]  /*0e50*/  @!P2 IMAD.WIDE R12, R23, 0x4, R12 ;  /* 0x00000004170ca825 */ /* 0x001fc800078e020c */
[----:B--2---:R-:W-:-:S05]  /*0e60*/  @!P2 FADD R15, R10, R9 ;  /* 0x000000090a0fa221 */ /* 0x004fca0000000000 */
[----:B------:R1:W-:Y:S02]  /*0e70*/  @!P2 STG.E desc[UR6][R12.64], R15 ;  /* 0x0000000f0c00a986 */ /* 0x0003e4000c101906 */
.L_x_3:
[----:B------:R-:W-:Y:S05]  /*0e80*/  @P0 EXIT ;  /* 0x000000000000094d */ /* 0x000fea0003800000 */
[----:B------:R-:W0:Y:S01]  /*0e90*/  LDCU UR5, c[0x0][0x398] ;  /* 0x00007300ff0577ac */ /* 0x000e220008000800 */
[----:B-12---:R-:W-:-:S04]  /*0ea0*/  IMAD R2, R7, R5, R2 ;  /* 0x0000000507027224 */ /* 0x006fc800078e0202 */
[----:B----4-:R-:W-:-:S05]  /*0eb0*/  IMAD R9, R2, UR4, R3 ;  /* 0x0000000402097c24 */ /* 0x010fca000f8e0203 */
[----:B0-----:R-:W-:-:S13]  /*0ec0*/  ISETP.GE.AND P0, PT, R9, UR5, PT ;  /* 0x0000000509007c0c */ /* 0x001fda000bf06270 */
[----:B------:R-:W-:Y:S05]  /*0ed0*/  @P0 EXIT ;  /* 0x000000000000094d */ /* 0x000fea0003800000 */
[----:B------:R-:W0:Y:S08]  /*0ee0*/  LDC.64 R2, c[0x0][0x380] ;  /* 0x0000e000ff027b82 */ /* 0x000e300000000a00 */
[----:B------:R-:W1:Y:S08]  /*0ef0*/  LDC.64 R4, c[0x0][0x388] ;  /* 0x0000e200ff047b82 */ /* 0x000e700000000a00 */
[----:B------:R-:W2:Y:S01]  /*0f00*/  LDC.64 R6, c[0x0][0x390] ;  /* 0x0000e400ff067b82 */ /* 0x000ea20000000a00 */
[----:B0-----:R-:W-:-:S06]  /*0f10*/  IMAD.WIDE R2, R9, 0x4, R2 ;  /* 0x0000000409027825 */ /* 0x001fcc00078e0202 */
[----:B------:R-:W4:Y:S01]  /*0f20*/  LDG.E R2, desc[UR6][R2.64] ;  /* 0x0000000602027981 */ /* 0x000f22000c1e1900 */
[----:B-1----:R-:W-:-:S06]  /*0f30*/  IMAD.WIDE R4, R9, 0x4, R4 ;  /* 0x0000000409047825 */ /* 0x002fcc00078e0204 */
[----:B------:R-:W4:Y:S01]  /*0f40*/  LDG.E R5, desc[UR6][R4.64] ;  /* 0x0000000604057981 */ /* 0x000f22000c1e1900 */
[----:B--2---:R-:W-:-:S04]  /*0f50*/  IMAD.WIDE R6, R9, 0x4, R6 ;  /* 0x0000000409067825 */ /* 0x004fc800078e0206 */
[----:B----4-:R-:W-:-:S05]  /*0f60*/  FADD R9, R2, R5 ;  /* 0x0000000502097221 */ /* 0x010fca0000000000 */
[----:B------:R-:W-:Y:S01]  /*0f70*/  STG.E desc[UR6][R6.64], R9 ;  /* 0x0000000906007986 */ /* 0x000fe2000c101906 */
[----:B------:R-:W-:Y:S05]  /*0f80*/  EXIT ;  /* 0x000000000000794d */ /* 0x000fea0003800000 */
.L_x_4:
[----:B------:R-:W-:-:S00]  /*0f90*/  BRA `(.L_x_4) ;  /* 0xfffffffc00fc7947 */ /* 0x000fc0000383ffff */
[----:B------:R-:W-:-:S00]  /*0fa0*/  NOP ;  /* 0x0000000000007918 */ /* 0x000fc00000000000 */
        /* <DEDUP_REMOVED lines=13> */
.L_x_5:


//--------------------- .nv.shared.reserved.0     --------------------------
	.section	.nv.shared.reserved.0,"aw",@nobits
	.weak		__nv_reservedSMEM_offset_0_alias
	.size		__nv_reservedSMEM_offset_0_alias, 0, 64
	.other		__nv_reservedSMEM_offset_0_alias,@"STO_CUDA_RESERVED_SHARED STV_DEFAULT"
__nv_reservedSMEM_offset_0_alias:
	.zero		0
	.zero		64


//--------------------- .nv.constant0._Z8AdditionPfS_S_ii --------------------------
	.section	.nv.constant0._Z8AdditionPfS_S_ii,"a",@progbits
	.sectionflags	@""
	.align	4
.nv.constant0._Z8AdditionPfS_S_ii:
	.zero		928


//--------------------- SYMBOLS --------------------------

	.type		.nv.reservedSmem.offset0,@object
	.size		.nv.reservedSmem.offset0,0x4
